//
// Generated by NVIDIA NVVM Compiler
//
// Compiler Build ID: CL-36424714
// Cuda compilation tools, release 13.0, V13.0.88
// Based on NVVM 20.0.0
//

.version 9.0
.target sm_100
.address_size 64

	// .globl	_Z16kernelYuvKonvertPhS_mmmm

.visible .entry _Z16kernelYuvKonvertPhS_mmmm(
	.param .u64 .ptr .align 1 _Z16kernelYuvKonvertPhS_mmmm_param_0,
	.param .u64 .ptr .align 1 _Z16kernelYuvKonvertPhS_mmmm_param_1,
	.param .u64 _Z16kernelYuvKonvertPhS_mmmm_param_2,
	.param .u64 _Z16kernelYuvKonvertPhS_mmmm_param_3,
	.param .u64 _Z16kernelYuvKonvertPhS_mmmm_param_4,
	.param .u64 _Z16kernelYuvKonvertPhS_mmmm_param_5
)
{
	.reg .pred 	%p<4>;
	.reg .b32 	%r<23>;
	.reg .b32 	%f<10>;
	.reg .b64 	%rd<25>;

	ld.param.u64 	%rd2, [_Z16kernelYuvKonvertPhS_mmmm_param_0];
	ld.param.u64 	%rd3, [_Z16kernelYuvKonvertPhS_mmmm_param_1];
	ld.param.u64 	%rd7, [_Z16kernelYuvKonvertPhS_mmmm_param_2];
	ld.param.u64 	%rd8, [_Z16kernelYuvKonvertPhS_mmmm_param_3];
	ld.param.u64 	%rd5, [_Z16kernelYuvKonvertPhS_mmmm_param_4];
	ld.param.u64 	%rd6, [_Z16kernelYuvKonvertPhS_mmmm_param_5];
	mov.u32 	%r2, %ctaid.x;
	mov.u32 	%r3, %ntid.x;
	mov.u32 	%r4, %tid.x;
	mad.lo.s32 	%r1, %r2, %r3, %r4;
	mov.u32 	%r5, %ctaid.y;
	mov.u32 	%r6, %ntid.y;
	mov.u32 	%r7, %tid.y;
	mad.lo.s32 	%r8, %r5, %r6, %r7;
	cvt.s64.s32 	%rd9, %r1;
	setp.le.u64 	%p1, %rd7, %rd9;
	cvt.u64.u32 	%rd1, %r8;
	setp.le.u64 	%p2, %rd8, %rd1;
	or.pred  	%p3, %p1, %p2;
	@%p3 bra 	$L__BB0_2;
	cvt.u32.u64 	%r10, %rd1;
	cvta.to.global.u64 	%rd10, %rd2;
	cvta.to.global.u64 	%rd11, %rd3;
	mad.lo.s64 	%rd12, %rd5, %rd1, %rd10;
	shl.b32 	%r11, %r1, 2;
	mul.wide.s32 	%rd13, %r11, 4;
	add.s64 	%rd14, %rd12, %rd13;
	shr.s32 	%r12, %r1, 31;
	shr.u32 	%r13, %r12, 30;
	add.s32 	%r14, %r1, %r13;
	shr.s32 	%r15, %r14, 2;
	cvt.s64.s32 	%rd15, %r15;
	mad.lo.s64 	%rd16, %rd6, %rd1, %rd15;
	add.s64 	%rd17, %rd11, %rd16;
	shr.u32 	%r16, %r10, 1;
	cvt.u64.u32 	%rd18, %r16;
	shr.u32 	%r17, %r12, 29;
	add.s32 	%r18, %r1, %r17;
	shr.s32 	%r19, %r18, 3;
	cvt.s64.s32 	%rd19, %r19;
	mad.lo.s64 	%rd20, %rd6, %rd18, %rd19;
	mul.lo.s64 	%rd21, %rd8, %rd6;
	cvt.s64.s32 	%rd22, %rd21;
	add.s64 	%rd23, %rd20, %rd22;
	add.s64 	%rd24, %rd11, %rd23;
	ld.global.f32 	%f1, [%rd14];
	mul.f32 	%f2, %f1, 0f437F0000;
	min.f32 	%f3, %f2, 0f437F0000;
	cvt.rzi.u32.f32 	%r20, %f3;
	st.global.u8 	[%rd17], %r20;
	ld.global.f32 	%f4, [%rd14+4];
	mul.f32 	%f5, %f4, 0f437F0000;
	min.f32 	%f6, %f5, 0f437F0000;
	cvt.rzi.u32.f32 	%r21, %f6;
	st.global.u8 	[%rd24], %r21;
	ld.global.f32 	%f7, [%rd14+8];
	mul.f32 	%f8, %f7, 0f437F0000;
	min.f32 	%f9, %f8, 0f437F0000;
	cvt.rzi.u32.f32 	%r22, %f9;
	st.global.u8 	[%rd24+1], %r22;
$L__BB0_2:
	ret;

}


// ===== COMPILED SASS (sm_100) =====

	.target	sm_100

	.elftype	@"ET_EXEC"


//--------------------- .note.nv.tkinfo           --------------------------
	.section	.note.nv.tkinfo,"",@"SHT_NOTE"
	.sectionflags	@"SHF_NOTE_NV_TKINFO"
	.tkinfo
        /*0018*/ 	.word	0x00000002
        /*0030*/ 	.string	""
        /*0030*/ 	.string	"ptxas"
        /*0030*/ 	.string	"Cuda compilation tools, release 13.0, V13.0.88"
        /*0030*/ 	.string	"Build cuda_13.0.r13.0/compiler.36424714_0"
        /*0030*/ 	.string	"-arch sm_100 -m 64 "



//--------------------- .note.nv.cuinfo           --------------------------
	.section	.note.nv.cuinfo,"",@"SHT_NOTE"
	.sectionflags	@"SHF_NOTE_NV_CUINFO"
        /*0018*/ 	.short	0x0002
        /*001a*/ 	.short	0x0064
        /*001c*/ 	.short	0x0082
	.zero		2


//--------------------- .nv.info                  --------------------------
	.section	.nv.info,"",@"SHT_CUDA_INFO"
	.align	4


	//----- nvinfo : EIATTR_REGCOUNT
	.align		4
        /*0000*/ 	.byte	0x04, 0x2f
        /*0002*/ 	.short	(.L_1 - .L_0)
	.align		4
.L_0:
        /*0004*/ 	.word	index@(_Z16kernelYuvKonvertPhS_mmmm)
        /*0008*/ 	.word	0x00000012


	//----- nvinfo : EIATTR_FRAME_SIZE
	.align		4
.L_1:
        /*000c*/ 	.byte	0x04, 0x11
        /*000e*/ 	.short	(.L_3 - .L_2)
	.align		4
.L_2:
        /*0010*/ 	.word	index@(_Z16kernelYuvKonvertPhS_mmmm)
        /*0014*/ 	.word	0x00000000


	//----- nvinfo : EIATTR_MIN_STACK_SIZE
	.align		4
.L_3:
        /*0018*/ 	.byte	0x04, 0x12
        /*001a*/ 	.short	(.L_5 - .L_4)
	.align		4
.L_4:
        /*001c*/ 	.word	index@(_Z16kernelYuvKonvertPhS_mmmm)
        /*0020*/ 	.word	0x00000000
.L_5:


//--------------------- .nv.compat                --------------------------
	.section	.nv.compat,"",@"SHT_CUDA_COMPAT_INFO"
	.align	4
        /*0000*/ 	.byte	0x02, 0x09, 0x00, 0x00, 0x02, 0x02, 0x01, 0x00, 0x02, 0x05, 0x05, 0x00, 0x03, 0x07, 0x01, 0x01
        /*0010*/ 	.byte	0x02, 0x03, 0x00, 0x00, 0x02, 0x06, 0x01, 0x00, 0x04, 0x0b, 0x08, 0x00, 0x09, 0x00, 0x00, 0x00
        /*0020*/ 	.byte	0x00, 0x00, 0x00, 0x00


//--------------------- .nv.info._Z16kernelYuvKonvertPhS_mmmm --------------------------
	.section	.nv.info._Z16kernelYuvKonvertPhS_mmmm,"",@"SHT_CUDA_INFO"
	.sectionflags	@""
	.align	4


	//----- nvinfo : EIATTR_CUDA_API_VERSION
	.align		4
        /*0000*/ 	.byte	0x04, 0x37
        /*0002*/ 	.short	(.L_7 - .L_6)
.L_6:
        /*0004*/ 	.word	0x00000082


	//----- nvinfo : EIATTR_KPARAM_INFO
	.align		4
.L_7:
        /*0008*/ 	.byte	0x04, 0x17
        /*000a*/ 	.short	(.L_9 - .L_8)
.L_8:
        /*000c*/ 	.word	0x00000000
        /*0010*/ 	.short	0x0005
        /*0012*/ 	.short	0x0028
        /*0014*/ 	.byte	0x00, 0xf0, 0x21, 0x00


	//----- nvinfo : EIATTR_KPARAM_INFO
	.align		4
.L_9:
        /*0018*/ 	.byte	0x04, 0x17
        /*001a*/ 	.short	(.L_11 - .L_10)
.L_10:
        /*001c*/ 	.word	0x00000000
        /*0020*/ 	.short	0x0004
        /*0022*/ 	.short	0x0020
        /*0024*/ 	.byte	0x00, 0xf0, 0x21, 0x00


	//----- nvinfo : EIATTR_KPARAM_INFO
	.align		4
.L_11:
        /*0028*/ 	.byte	0x04, 0x17
        /*002a*/ 	.short	(.L_13 - .L_12)
.L_12:
        /*002c*/ 	.word	0x00000000
        /*0030*/ 	.short	0x0003
        /*0032*/ 	.short	0x0018
        /*0034*/ 	.byte	0x00, 0xf0, 0x21, 0x00


	//----- nvinfo : EIATTR_KPARAM_INFO
	.align		4
.L_13:
        /*0038*/ 	.byte	0x04, 0x17
        /*003a*/ 	.short	(.L_15 - .L_14)
.L_14:
        /*003c*/ 	.word	0x00000000
        /*0040*/ 	.short	0x0002
        /*0042*/ 	.short	0x0010
        /*0044*/ 	.byte	0x00, 0xf0, 0x21, 0x00


	//----- nvinfo : EIATTR_KPARAM_INFO
	.align		4
.L_15:
        /*0048*/ 	.byte	0x04, 0x17
        /*004a*/ 	.short	(.L_17 - .L_16)
.L_16:
        /*004c*/ 	.word	0x00000000
        /*0050*/ 	.short	0x0001
        /*0052*/ 	.short	0x0008
        /*0054*/ 	.byte	0x00, 0xf5, 0x21, 0x00


	//----- nvinfo : EIATTR_KPARAM_INFO
	.align		4
.L_17:
        /*0058*/ 	.byte	0x04, 0x17
        /*005a*/ 	.short	(.L_19 - .L_18)
.L_18:
        /*005c*/ 	.word	0x00000000
        /*0060*/ 	.short	0x0000
        /*0062*/ 	.short	0x0000
        /*0064*/ 	.byte	0x00, 0xf5, 0x21, 0x00


	//----- nvinfo : EIATTR_SPARSE_MMA_MASK
	.align		4
.L_19:
        /*0068*/ 	.byte	0x03, 0x50
        /*006a*/ 	.short	0x0000


	//----- nvinfo : EIATTR_MAXREG_COUNT
	.align		4
        /*006c*/ 	.byte	0x03, 0x1b
        /*006e*/ 	.short	0x00ff


	//----- nvinfo : EIATTR_MERCURY_ISA_VERSION
	.align		4
        /*0070*/ 	.byte	0x03, 0x5f
        /*0072*/ 	.short	0x0101


	//----- nvinfo : EIATTR_VRC_CTA_INIT_COUNT
	.align		4
        /*0074*/ 	.byte	0x02, 0x4a
	.zero		1
	.zero		1


	//----- nvinfo : EIATTR_EXIT_INSTR_OFFSETS
	.align		4
        /*0078*/ 	.byte	0x04, 0x1c
        /*007a*/ 	.short	(.L_21 - .L_20)


	//   ....[0]....
.L_20:
        /*007c*/ 	.word	0x000000f0


	//   ....[1]....
        /*0080*/ 	.word	0x00000390


	//----- nvinfo : EIATTR_CBANK_PARAM_SIZE
	.align		4
.L_21:
        /*0084*/ 	.byte	0x03, 0x19
        /*0086*/ 	.short	0x0030


	//----- nvinfo : EIATTR_PARAM_CBANK
	.align		4
        /*0088*/ 	.byte	0x04, 0x0a
        /*008a*/ 	.short	(.L_23 - .L_22)
	.align		4
.L_22:
        /*008c*/ 	.word	index@(.nv.constant0._Z16kernelYuvKonvertPhS_mmmm)
        /*0090*/ 	.short	0x0380
        /*0092*/ 	.short	0x0030


	//----- nvinfo : EIATTR_SW_WAR
	.align		4
.L_23:
        /*0094*/ 	.byte	0x04, 0x36
        /*0096*/ 	.short	(.L_25 - .L_24)
.L_24:
        /*0098*/ 	.word	0x00000008
.L_25:


//--------------------- .nv.callgraph             --------------------------
	.section	.nv.callgraph,"",@"SHT_CUDA_CALLGRAPH"
	.align	4
	.sectionentsize	8
	.align		4
        /*0000*/ 	.word	0x00000000
	.align		4
        /*0004*/ 	.word	0xffffffff
	.align		4
        /*0008*/ 	.word	0x00000000
	.align		4
        /*000c*/ 	.word	0xfffffffe
	.align		4
        /*0010*/ 	.word	0x00000000
	.align		4
        /*0014*/ 	.word	0xfffffffd
	.align		4
        /*0018*/ 	.word	0x00000000
	.align		4
        /*001c*/ 	.word	0xfffffffc


//--------------------- .text._Z16kernelYuvKonvertPhS_mmmm --------------------------
	.section	.text._Z16kernelYuvKonvertPhS_mmmm,"ax",@progbits
	.align	128
        .global         _Z16kernelYuvKonvertPhS_mmmm
        .type           _Z16kernelYuvKonvertPhS_mmmm,@function
        .size           _Z16kernelYuvKonvertPhS_mmmm,(.L_x_1 - _Z16kernelYuvKonvertPhS_mmmm)
        .other          _Z16kernelYuvKonvertPhS_mmmm,@"STO_CUDA_ENTRY STV_DEFAULT"
_Z16kernelYuvKonvertPhS_mmmm:
.text._Z16kernelYuvKonvertPhS_mmmm:
[----:B------:R-:W-:Y:S01]  /*0000*/  LDC R1, c[0x0][0x37c] ;  /* 0x0000df00ff017b82 */ /* 0x000fe20000000800 */
[----:B------:R-:W0:Y:S07]  /*0010*/  S2R R5, SR_TID.Y ;  /* 0x0000000000057919 */ /* 0x000e2e0000002200 */
[----:B------:R-:W1:Y:S01]  /*0020*/  LDC R10, c[0x0][0x360] ;  /* 0x0000d800ff0a7b82 */ /* 0x000e620000000800 */
[----:B------:R-:W2:Y:S01]  /*0030*/  LDCU.128 UR8, c[0x0][0x390] ;  /* 0x00007200ff0877ac */ /* 0x000ea20008000c00 */
[----:B------:R-:W1:Y:S06]  /*0040*/  S2R R3, SR_TID.X ;  /* 0x0000000000037919 */ /* 0x000e6c0000002100 */
[----:B------:R-:W0:Y:S08]  /*0050*/  S2UR UR5, SR_CTAID.Y ;  /* 0x00000000000579c3 */ /* 0x000e300000002600 */
[----:B------:R-:W0:Y:S08]  /*0060*/  LDC R0, c[0x0][0x364] ;  /* 0x0000d900ff007b82 */ /* 0x000e300000000800 */
[----:B------:R-:W1:Y:S01]  /*0070*/  S2UR UR4, SR_CTAID.X ;  /* 0x00000000000479c3 */ /* 0x000e620000002500 */
[----:B0-----:R-:W-:-:S05]  /*0080*/  IMAD R0, R0, UR5, R5 ;  /* 0x0000000500007c24 */ /* 0x001fca000f8e0205 */
[----:B--2---:R-:W-:Y:S01]  /*0090*/  ISETP.GE.U32.AND P1, PT, R0, UR10, PT ;  /* 0x0000000a00007c0c */ /* 0x004fe2000bf26070 */
[----:B-1----:R-:W-:-:S03]  /*00a0*/  IMAD R10, R10, UR4, R3 ;  /* 0x000000040a0a7c24 */ /* 0x002fc6000f8e0203 */
[----:B------:R-:W-:Y:S02]  /*00b0*/  ISETP.GE.U32.AND.EX P1, PT, RZ, UR11, PT, P1 ;  /* 0x0000000bff007c0c */ /* 0x000fe4000bf26110 */
[----:B------:R-:W-:Y:S02]  /*00c0*/  ISETP.GE.U32.AND P0, PT, R10, UR8, PT ;  /* 0x000000080a007c0c */ /* 0x000fe4000bf06070 */
[----:B------:R-:W-:-:S04]  /*00d0*/  SHF.R.S32.HI R2, RZ, 0x1f, R10 ;  /* 0x0000001fff027819 */ /* 0x000fc8000001140a */
[----:B------:R-:W-:-:S13]  /*00e0*/  ISETP.GE.U32.OR.EX P0, PT, R2, UR9, P1, P0 ;  /* 0x0000000902007c0c */ /* 0x000fda0008f06500 */
[----:B------:R-:W-:Y:S05]  /*00f0*/  @P0 EXIT ;  /* 0x000000000000094d */ /* 0x000fea0003800000 */
[----:B------:R-:W0:Y:S01]  /*0100*/  LDC.64 R2, c[0x0][0x380] ;  /* 0x0000e000ff027b82 */ /* 0x000e220000000a00 */
[----:B------:R-:W0:Y:S01]  /*0110*/  LDCU.128 UR12, c[0x0][0x3a0] ;  /* 0x00007400ff0c77ac */ /* 0x000e220008000c00 */
[----:B------:R-:W-:Y:S01]  /*0120*/  IMAD.SHL.U32 R5, R10, 0x4, RZ ;  /* 0x000000040a057824 */ /* 0x000fe200078e00ff */
[----:B------:R-:W1:Y:S01]  /*0130*/  LDCU.64 UR4, c[0x0][0x358] ;  /* 0x00006b00ff0477ac */ /* 0x000e620008000a00 */
[----:B0-----:R-:W-:-:S04]  /*0140*/  IMAD.WIDE.U32 R2, R0, UR12, R2 ;  /* 0x0000000c00027c25 */ /* 0x001fc8000f8e0002 */
[----:B------:R-:W-:Y:S02]  /*0150*/  IMAD R3, R0, UR13, R3 ;  /* 0x0000000d00037c24 */ /* 0x000fe4000f8e0203 */
[----:B------:R-:W-:Y:S02]  /*0160*/  IMAD.WIDE R2, R5, 0x4, R2 ;  /* 0x0000000405027825 */ /* 0x000fe400078e0202 */
[----:B------:R-:W0:Y:S03]  /*0170*/  LDC.64 R4, c[0x0][0x388] ;  /* 0x0000e200ff047b82 */ /* 0x000e260000000a00 */
[----:B-1----:R-:W2:Y:S01]  /*0180*/  LDG.E R7, desc[UR4][R2.64] ;  /* 0x0000000402077981 */ /* 0x002ea2000c1e1900 */
[----:B------:R-:W-:-:S04]  /*0190*/  SHF.R.S32.HI R11, RZ, 0x1f, R10 ;  /* 0x0000001fff0b7819 */ /* 0x000fc8000001140a */
[----:B------:R-:W-:-:S04]  /*01a0*/  LEA.HI R6, R11, R10, RZ, 0x2 ;  /* 0x0000000a0b067211 */ /* 0x000fc800078f10ff */
[----:B------:R-:W-:Y:S01]  /*01b0*/  SHF.R.S32.HI R6, RZ, 0x2, R6 ;  /* 0x00000002ff067819 */ /* 0x000fe20000011406 */
[----:B--2---:R-:W-:-:S03]  /*01c0*/  FMUL R8, R7, 255 ;  /* 0x437f000007087820 */ /* 0x004fc60000400000 */
[--C-:B------:R-:W-:Y:S02]  /*01d0*/  SHF.R.S32.HI R7, RZ, 0x1f, R6.reuse ;  /* 0x0000001fff077819 */ /* 0x100fe40000011406 */
[----:B------:R-:W-:Y:S01]  /*01e0*/  FMNMX R12, R8, 255, PT ;  /* 0x437f0000080c7809 */ /* 0x000fe20003800000 */
[----:B------:R-:W-:-:S03]  /*01f0*/  IMAD.WIDE.U32 R6, R0, UR14, R6 ;  /* 0x0000000e00067c25 */ /* 0x000fc6000f8e0006 */
[----:B------:R-:W1:Y:S01]  /*0200*/  F2I.U32.TRUNC.NTZ R13, R12 ;  /* 0x0000000c000d7305 */ /* 0x000e62000020f000 */
[----:B------:R-:W-:Y:S01]  /*0210*/  IMAD R14, R0, UR15, R7 ;  /* 0x0000000f000e7c24 */ /* 0x000fe2000f8e0207 */
[----:B0-----:R-:W-:-:S05]  /*0220*/  IADD3 R8, P0, PT, R6, R4, RZ ;  /* 0x0000000406087210 */ /* 0x001fca0007f1e0ff */
[----:B------:R-:W-:-:S05]  /*0230*/  IMAD.X R9, R14, 0x1, R5, P0 ;  /* 0x000000010e097824 */ /* 0x000fca00000e0605 */
[----:B-1----:R-:W-:Y:S04]  /*0240*/  STG.E.U8 desc[UR4][R8.64], R13 ;  /* 0x0000000d08007986 */ /* 0x002fe8000c101104 */
[----:B------:R-:W2:Y:S01]  /*0250*/  LDG.E R7, desc[UR4][R2.64+0x4] ;  /* 0x0000040402077981 */ /* 0x000ea2000c1e1900 */
[----:B------:R-:W-:Y:S01]  /*0260*/  LEA.HI R6, R11, R10, RZ, 0x3 ;  /* 0x0000000a0b067211 */ /* 0x000fe200078f18ff */
[----:B------:R-:W-:Y:S01]  /*0270*/  UIMAD UR7, UR10, UR14, URZ ;  /* 0x0000000e0a0772a4 */ /* 0x000fe2000f8e02ff */
[----:B------:R-:W-:Y:S02]  /*0280*/  SHF.R.U32.HI R11, RZ, 0x1, R0 ;  /* 0x00000001ff0b7819 */ /* 0x000fe40000011600 */
[----:B------:R-:W-:Y:S01]  /*0290*/  SHF.R.S32.HI R6, RZ, 0x3, R6 ;  /* 0x00000003ff067819 */ /* 0x000fe20000011406 */
[----:B------:R-:W-:Y:S01]  /*02a0*/  USHF.R.S32.HI UR6, URZ, 0x1f, UR7 ;  /* 0x0000001fff067899 */ /* 0x000fe20008011407 */
[----:B--2---:R-:W-:-:S02]  /*02b0*/  FMUL R10, R7, 255 ;  /* 0x437f0000070a7820 */ /* 0x004fc40000400000 */
[----:B------:R-:W-:-:S03]  /*02c0*/  SHF.R.S32.HI R7, RZ, 0x1f, R6 ;  /* 0x0000001fff077819 */ /* 0x000fc60000011406 */
[----:B------:R-:W-:Y:S01]  /*02d0*/  FMNMX R10, R10, 255, PT ;  /* 0x437f00000a0a7809 */ /* 0x000fe20003800000 */
[----:B------:R-:W-:-:S03]  /*02e0*/  IMAD.WIDE.U32 R6, R11, UR14, R6 ;  /* 0x0000000e0b067c25 */ /* 0x000fc6000f8e0006 */
[----:B------:R-:W0:Y:S01]  /*02f0*/  F2I.U32.TRUNC.NTZ R15, R10 ;  /* 0x0000000a000f7305 */ /* 0x000e22000020f000 */
[----:B------:R-:W-:Y:S01]  /*0300*/  IMAD R0, R11, UR15, R7 ;  /* 0x0000000f0b007c24 */ /* 0x000fe2000f8e0207 */
[----:B------:R-:W-:-:S04]  /*0310*/  IADD3 R4, P0, P1, R6, UR7, R4 ;  /* 0x0000000706047c10 */ /* 0x000fc8000f91e004 */
[----:B------:R-:W-:-:S05]  /*0320*/  IADD3.X R5, PT, PT, R0, UR6, R5, P0, P1 ;  /* 0x0000000600057c10 */ /* 0x000fca00087e2405 */
[----:B0-----:R-:W-:Y:S04]  /*0330*/  STG.E.U8 desc[UR4][R4.64], R15 ;  /* 0x0000000f04007986 */ /* 0x001fe8000c101104 */
[----:B------:R-:W2:Y:S02]  /*0340*/  LDG.E R2, desc[UR4][R2.64+0x8] ;  /* 0x0000080402027981 */ /* 0x000ea4000c1e1900 */
[----:B--2---:R-:W-:-:S05]  /*0350*/  FMUL R0, R2, 255 ;  /* 0x437f000002007820 */ /* 0x004fca0000400000 */
[----:B------:R-:W-:-:S04]  /*0360*/  FMNMX R0, R0, 255, PT ;  /* 0x437f000000007809 */ /* 0x000fc80003800000 */
[----:B------:R-:W0:Y:S02]  /*0370*/  F2I.U32.TRUNC.NTZ R7, R0 ;  /* 0x0000000000077305 */ /* 0x000e24000020f000 */
[----:B0-----:R-:W-:Y:S01]  /*0380*/  STG.E.U8 desc[UR4][R4.64+0x1], R7 ;  /* 0x0000010704007986 */ /* 0x001fe2000c101104 */
[----:B------:R-:W-:Y:S05]  /*0390*/  EXIT ;  /* 0x000000000000794d */ /* 0x000fea0003800000 */
.L_x_0:
[----:B------:R-:W-:-:S00]  /*03a0*/  BRA `(.L_x_0) ;  /* 0xfffffffc00fc7947 */ /* 0x000fc0000383ffff */
[----:B------:R-:W-:-:S00]  /*03b0*/  NOP ;  /* 0x0000000000007918 */ /* 0x000fc00000000000 */
        /* <DEDUP_REMOVED lines=12> */
.L_x_1:


//--------------------- .nv.shared.reserved.0     --------------------------
	.section	.nv.shared.reserved.0,"aw",@nobits
	.weak		__nv_reservedSMEM_offset_0_alias
	.size		__nv_reservedSMEM_offset_0_alias, 0, 64
	.other		__nv_reservedSMEM_offset_0_alias,@"STO_CUDA_RESERVED_SHARED STV_DEFAULT"
__nv_reservedSMEM_offset_0_alias:
	.zero		0
	.zero		64


//--------------------- .nv.constant0._Z16kernelYuvKonvertPhS_mmmm --------------------------
	.section	.nv.constant0._Z16kernelYuvKonvertPhS_mmmm,"a",@progbits
	.sectionflags	@""
	.align	4
.nv.constant0._Z16kernelYuvKonvertPhS_mmmm:
	.zero		944


//--------------------- SYMBOLS --------------------------

	.type		.nv.reservedSmem.offset0,@object
	.size		.nv.reservedSmem.offset0,0x4
